//
// Generated by NVIDIA NVVM Compiler
//
// Compiler Build ID: CL-36424714
// Cuda compilation tools, release 13.0, V13.0.88
// Based on NVVM 20.0.0
//

.version 9.0
.target sm_100
.address_size 64

	// .globl	_Z8mykernelPfPKfii

.visible .entry _Z8mykernelPfPKfii(
	.param .u64 .ptr .align 1 _Z8mykernelPfPKfii_param_0,
	.param .u64 .ptr .align 1 _Z8mykernelPfPKfii_param_1,
	.param .u32 _Z8mykernelPfPKfii_param_2,
	.param .u32 _Z8mykernelPfPKfii_param_3
)
{
	.reg .pred 	%p<4>;
	.reg .b32 	%r<15>;
	.reg .b64 	%rd<5>;

	ld.param.u64 	%rd1, [_Z8mykernelPfPKfii_param_0];
	ld.param.u32 	%r4, [_Z8mykernelPfPKfii_param_3];
	mov.u32 	%r5, %tid.x;
	mov.u32 	%r6, %ctaid.x;
	mov.u32 	%r7, %ntid.x;
	mad.lo.s32 	%r1, %r6, %r7, %r5;
	mov.u32 	%r8, %tid.y;
	mov.u32 	%r9, %ctaid.y;
	mov.u32 	%r10, %ntid.y;
	mad.lo.s32 	%r11, %r9, %r10, %r8;
	max.s32 	%r12, %r1, %r11;
	setp.ge.s32 	%p1, %r12, %r4;
	@%p1 bra 	$L__BB0_2;
	setp.gt.s32 	%p2, %r11, %r1;
	@%p2 bra 	$L__BB0_3;
	bra.uni 	$L__BB0_4;
$L__BB0_2:
	setp.le.s32 	%p3, %r11, %r1;
	@%p3 bra 	$L__BB0_4;
$L__BB0_3:
	mad.lo.s32 	%r13, %r4, %r11, %r1;
	cvta.to.global.u64 	%rd2, %rd1;
	mul.wide.s32 	%rd3, %r13, 4;
	add.s64 	%rd4, %rd2, %rd3;
	mov.b32 	%r14, 0;
	st.global.u32 	[%rd4], %r14;
$L__BB0_4:
	ret;

}


// ===== COMPILED SASS (sm_100) =====

	.target	sm_100

	.elftype	@"ET_EXEC"


//--------------------- .note.nv.tkinfo           --------------------------
	.section	.note.nv.tkinfo,"",@"SHT_NOTE"
	.sectionflags	@"SHF_NOTE_NV_TKINFO"
	.tkinfo
        /*0018*/ 	.word	0x00000002
        /*0030*/ 	.string	""
        /*0030*/ 	.string	"ptxas"
        /*0030*/ 	.string	"Cuda compilation tools, release 13.0, V13.0.88"
        /*0030*/ 	.string	"Build cuda_13.0.r13.0/compiler.36424714_0"
        /*0030*/ 	.string	"-arch sm_100 -m 64 "



//--------------------- .note.nv.cuinfo           --------------------------
	.section	.note.nv.cuinfo,"",@"SHT_NOTE"
	.sectionflags	@"SHF_NOTE_NV_CUINFO"
        /*0018*/ 	.short	0x0002
        /*001a*/ 	.short	0x0064
        /*001c*/ 	.short	0x0082
	.zero		2


//--------------------- .nv.info                  --------------------------
	.section	.nv.info,"",@"SHT_CUDA_INFO"
	.align	4


	//----- nvinfo : EIATTR_REGCOUNT
	.align		4
        /*0000*/ 	.byte	0x04, 0x2f
        /*0002*/ 	.short	(.L_1 - .L_0)
	.align		4
.L_0:
        /*0004*/ 	.word	index@(_Z8mykernelPfPKfii)
        /*0008*/ 	.word	0x00000008


	//----- nvinfo : EIATTR_FRAME_SIZE
	.align		4
.L_1:
        /*000c*/ 	.byte	0x04, 0x11
        /*000e*/ 	.short	(.L_3 - .L_2)
	.align		4
.L_2:
        /*0010*/ 	.word	index@(_Z8mykernelPfPKfii)
        /*0014*/ 	.word	0x00000000


	//----- nvinfo : EIATTR_MIN_STACK_SIZE
	.align		4
.L_3:
        /*0018*/ 	.byte	0x04, 0x12
        /*001a*/ 	.short	(.L_5 - .L_4)
	.align		4
.L_4:
        /*001c*/ 	.word	index@(_Z8mykernelPfPKfii)
        /*0020*/ 	.word	0x00000000
.L_5:


//--------------------- .nv.compat                --------------------------
	.section	.nv.compat,"",@"SHT_CUDA_COMPAT_INFO"
	.align	4
        /*0000*/ 	.byte	0x02, 0x09, 0x00, 0x00, 0x02, 0x02, 0x01, 0x00, 0x02, 0x05, 0x05, 0x00, 0x03, 0x07, 0x01, 0x01
        /*0010*/ 	.byte	0x02, 0x03, 0x00, 0x00, 0x02, 0x06, 0x01, 0x00, 0x04, 0x0b, 0x08, 0x00, 0x09, 0x00, 0x00, 0x00
        /*0020*/ 	.byte	0x00, 0x00, 0x00, 0x00


//--------------------- .nv.info._Z8mykernelPfPKfii --------------------------
	.section	.nv.info._Z8mykernelPfPKfii,"",@"SHT_CUDA_INFO"
	.sectionflags	@""
	.align	4


	//----- nvinfo : EIATTR_CUDA_API_VERSION
	.align		4
        /*0000*/ 	.byte	0x04, 0x37
        /*0002*/ 	.short	(.L_7 - .L_6)
.L_6:
        /*0004*/ 	.word	0x00000082


	//----- nvinfo : EIATTR_KPARAM_INFO
	.align		4
.L_7:
        /*0008*/ 	.byte	0x04, 0x17
        /*000a*/ 	.short	(.L_9 - .L_8)
.L_8:
        /*000c*/ 	.word	0x00000000
        /*0010*/ 	.short	0x0003
        /*0012*/ 	.short	0x0014
        /*0014*/ 	.byte	0x00, 0xf0, 0x11, 0x00


	//----- nvinfo : EIATTR_KPARAM_INFO
	.align		4
.L_9:
        /*0018*/ 	.byte	0x04, 0x17
        /*001a*/ 	.short	(.L_11 - .L_10)
.L_10:
        /*001c*/ 	.word	0x00000000
        /*0020*/ 	.short	0x0002
        /*0022*/ 	.short	0x0010
        /*0024*/ 	.byte	0x00, 0xf0, 0x11, 0x00


	//----- nvinfo : EIATTR_KPARAM_INFO
	.align		4
.L_11:
        /*0028*/ 	.byte	0x04, 0x17
        /*002a*/ 	.short	(.L_13 - .L_12)
.L_12:
        /*002c*/ 	.word	0x00000000
        /*0030*/ 	.short	0x0001
        /*0032*/ 	.short	0x0008
        /*0034*/ 	.byte	0x00, 0xf5, 0x21, 0x00


	//----- nvinfo : EIATTR_KPARAM_INFO
	.align		4
.L_13:
        /*0038*/ 	.byte	0x04, 0x17
        /*003a*/ 	.short	(.L_15 - .L_14)
.L_14:
        /*003c*/ 	.word	0x00000000
        /*0040*/ 	.short	0x0000
        /*0042*/ 	.short	0x0000
        /*0044*/ 	.byte	0x00, 0xf5, 0x21, 0x00


	//----- nvinfo : EIATTR_SPARSE_MMA_MASK
	.align		4
.L_15:
        /*0048*/ 	.byte	0x03, 0x50
        /*004a*/ 	.short	0x0000


	//----- nvinfo : EIATTR_MAXREG_COUNT
	.align		4
        /*004c*/ 	.byte	0x03, 0x1b
        /*004e*/ 	.short	0x00ff


	//----- nvinfo : EIATTR_MERCURY_ISA_VERSION
	.align		4
        /*0050*/ 	.byte	0x03, 0x5f
        /*0052*/ 	.short	0x0101


	//----- nvinfo : EIATTR_VRC_CTA_INIT_COUNT
	.align		4
        /*0054*/ 	.byte	0x02, 0x4a
	.zero		1
	.zero		1


	//----- nvinfo : EIATTR_EXIT_INSTR_OFFSETS
	.align		4
        /*0058*/ 	.byte	0x04, 0x1c
        /*005a*/ 	.short	(.L_17 - .L_16)


	//   ....[0]....
.L_16:
        /*005c*/ 	.word	0x00000110


	//   ....[1]....
        /*0060*/ 	.word	0x00000130


	//   ....[2]....
        /*0064*/ 	.word	0x00000190


	//----- nvinfo : EIATTR_CRS_STACK_SIZE
	.align		4
.L_17:
        /*0068*/ 	.byte	0x04, 0x1e
        /*006a*/ 	.short	(.L_19 - .L_18)
.L_18:
        /*006c*/ 	.word	0x00000000


	//----- nvinfo : EIATTR_CBANK_PARAM_SIZE
	.align		4
.L_19:
        /*0070*/ 	.byte	0x03, 0x19
        /*0072*/ 	.short	0x0018


	//----- nvinfo : EIATTR_PARAM_CBANK
	.align		4
        /*0074*/ 	.byte	0x04, 0x0a
        /*0076*/ 	.short	(.L_21 - .L_20)
	.align		4
.L_20:
        /*0078*/ 	.word	index@(.nv.constant0._Z8mykernelPfPKfii)
        /*007c*/ 	.short	0x0380
        /*007e*/ 	.short	0x0018


	//----- nvinfo : EIATTR_SW_WAR
	.align		4
.L_21:
        /*0080*/ 	.byte	0x04, 0x36
        /*0082*/ 	.short	(.L_23 - .L_22)
.L_22:
        /*0084*/ 	.word	0x00000008
.L_23:


//--------------------- .nv.callgraph             --------------------------
	.section	.nv.callgraph,"",@"SHT_CUDA_CALLGRAPH"
	.align	4
	.sectionentsize	8
	.align		4
        /*0000*/ 	.word	0x00000000
	.align		4
        /*0004*/ 	.word	0xffffffff
	.align		4
        /*0008*/ 	.word	0x00000000
	.align		4
        /*000c*/ 	.word	0xfffffffe
	.align		4
        /*0010*/ 	.word	0x00000000
	.align		4
        /*0014*/ 	.word	0xfffffffd
	.align		4
        /*0018*/ 	.word	0x00000000
	.align		4
        /*001c*/ 	.word	0xfffffffc


//--------------------- .text._Z8mykernelPfPKfii  --------------------------
	.section	.text._Z8mykernelPfPKfii,"ax",@progbits
	.align	128
        .global         _Z8mykernelPfPKfii
        .type           _Z8mykernelPfPKfii,@function
        .size           _Z8mykernelPfPKfii,(.L_x_4 - _Z8mykernelPfPKfii)
        .other          _Z8mykernelPfPKfii,@"STO_CUDA_ENTRY STV_DEFAULT"
_Z8mykernelPfPKfii:
.text._Z8mykernelPfPKfii:
[----:B------:R-:W-:Y:S01]  /*0000*/  LDC R1, c[0x0][0x37c] ;  /* 0x0000df00ff017b82 */ /* 0x000fe20000000800 */
[----:B------:R-:W0:Y:S07]  /*0010*/  S2R R0, SR_TID.X ;  /* 0x0000000000007919 */ /* 0x000e2e0000002100 */
[----:B------:R-:W0:Y:S01]  /*0020*/  LDC R3, c[0x0][0x360] ;  /* 0x0000d800ff037b82 */ /* 0x000e220000000800 */
[----:B------:R-:W1:Y:S01]  /*0030*/  LDCU UR6, c[0x0][0x394] ;  /* 0x00007280ff0677ac */ /* 0x000e620008000800 */
[----:B------:R-:W-:Y:S01]  /*0040*/  BSSY.RECONVERGENT B0, `(.L_x_0) ;  /* 0x0000010000007945 */ /* 0x000fe20003800200 */
[----:B------:R-:W2:Y:S05]  /*0050*/  S2R R5, SR_TID.Y ;  /* 0x0000000000057919 */ /* 0x000eaa0000002200 */
[----:B------:R-:W0:Y:S08]  /*0060*/  S2UR UR4, SR_CTAID.X ;  /* 0x00000000000479c3 */ /* 0x000e300000002500 */
[----:B------:R-:W2:Y:S08]  /*0070*/  S2UR UR5, SR_CTAID.Y ;  /* 0x00000000000579c3 */ /* 0x000eb00000002600 */
[----:B------:R-:W2:Y:S01]  /*0080*/  LDC R2, c[0x0][0x364] ;  /* 0x0000d900ff027b82 */ /* 0x000ea20000000800 */
[----:B0-----:R-:W-:-:S02]  /*0090*/  IMAD R0, R3, UR4, R0 ;  /* 0x0000000403007c24 */ /* 0x001fc4000f8e0200 */
[----:B--2---:R-:W-:Y:S01]  /*00a0*/  IMAD R5, R2, UR5, R5 ;  /* 0x0000000502057c24 */ /* 0x004fe2000f8e0205 */
[----:B------:R-:W0:Y:S04]  /*00b0*/  LDCU.64 UR4, c[0x0][0x358] ;  /* 0x00006b00ff0477ac */ /* 0x000e280008000a00 */
[----:B------:R-:W-:-:S04]  /*00c0*/  VIMNMX R2, PT, PT, R0, R5, !PT ;  /* 0x0000000500027248 */ /* 0x000fc80007fe0100 */
[----:B-1----:R-:W-:-:S13]  /*00d0*/  ISETP.GE.AND P0, PT, R2, UR6, PT ;  /* 0x0000000602007c0c */ /* 0x002fda000bf06270 */
[----:B0-----:R-:W-:Y:S05]  /*00e0*/  @P0 BRA `(.L_x_1) ;  /* 0x00000000000c0947 */ /* 0x001fea0003800000 */
[----:B------:R-:W-:-:S13]  /*00f0*/  ISETP.GT.AND P0, PT, R5, R0, PT ;  /* 0x000000000500720c */ /* 0x000fda0003f04270 */
[----:B------:R-:W-:Y:S05]  /*0100*/  @P0 BRA `(.L_x_2) ;  /* 0x00000000000c0947 */ /* 0x000fea0003800000 */
[----:B------:R-:W-:Y:S05]  /*0110*/  EXIT ;  /* 0x000000000000794d */ /* 0x000fea0003800000 */
.L_x_1:
[----:B------:R-:W-:-:S13]  /*0120*/  ISETP.GT.AND P0, PT, R5, R0, PT ;  /* 0x000000000500720c */ /* 0x000fda0003f04270 */
[----:B------:R-:W-:Y:S05]  /*0130*/  @!P0 EXIT ;  /* 0x000000000000894d */ /* 0x000fea0003800000 */
.L_x_2:
[----:B------:R-:W-:Y:S05]  /*0140*/  BSYNC.RECONVERGENT B0 ;  /* 0x0000000000007941 */ /* 0x000fea0003800200 */
.L_x_0:
[----:B------:R-:W0:Y:S01]  /*0150*/  LDC.64 R2, c[0x0][0x380] ;  /* 0x0000e000ff027b82 */ /* 0x000e220000000a00 */
[----:B------:R-:W-:-:S04]  /*0160*/  IMAD R5, R5, UR6, R0 ;  /* 0x0000000605057c24 */ /* 0x000fc8000f8e0200 */
[----:B0-----:R-:W-:-:S05]  /*0170*/  IMAD.WIDE R2, R5, 0x4, R2 ;  /* 0x0000000405027825 */ /* 0x001fca00078e0202 */
[----:B------:R-:W-:Y:S01]  /*0180*/  STG.E desc[UR4][R2.64], RZ ;  /* 0x000000ff02007986 */ /* 0x000fe2000c101904 */
[----:B------:R-:W-:Y:S05]  /*0190*/  EXIT ;  /* 0x000000000000794d */ /* 0x000fea0003800000 */
.L_x_3:
[----:B------:R-:W-:-:S00]  /*01a0*/  BRA `(.L_x_3) ;  /* 0xfffffffc00fc7947 */ /* 0x000fc0000383ffff */
[----:B------:R-:W-:-:S00]  /*01b0*/  NOP ;  /* 0x0000000000007918 */ /* 0x000fc00000000000 */
        /* <DEDUP_REMOVED lines=12> */
.L_x_4:


//--------------------- .nv.shared.reserved.0     --------------------------
	.section	.nv.shared.reserved.0,"aw",@nobits
	.weak		__nv_reservedSMEM_offset_0_alias
	.size		__nv_reservedSMEM_offset_0_alias, 0, 64
	.other		__nv_reservedSMEM_offset_0_alias,@"STO_CUDA_RESERVED_SHARED STV_DEFAULT"
__nv_reservedSMEM_offset_0_alias:
	.zero		0
	.zero		64


//--------------------- .nv.constant0._Z8mykernelPfPKfii --------------------------
	.section	.nv.constant0._Z8mykernelPfPKfii,"a",@progbits
	.sectionflags	@""
	.align	4
.nv.constant0._Z8mykernelPfPKfii:
	.zero		920


//--------------------- SYMBOLS --------------------------

	.type		.nv.reservedSmem.offset0,@object
	.size		.nv.reservedSmem.offset0,0x4
